	.headerflags	@"EF_CUDA_TEXMODE_UNIFIED EF_CUDA_64BIT_ADDRESS EF_CUDA_ACCELERATORS EF_CUDA_SM90 EF_CUDA_VIRTUAL_SM(EF_CUDA_SM90)"
	.elftype	@"ET_EXEC"


//--------------------- .nv.info                  --------------------------
	.section	.nv.info,"",@"SHT_CUDA_INFO"
	.align	4


	//----- nvinfo : EIATTR_REGCOUNT
	.align		4
        /*0000*/ 	.byte	0x04, 0x2f
        /*0002*/ 	.short	(.L_1 - .L_0)
	.align		4
.L_0:
        /*0004*/ 	.word	index@(triton_poi_fused_add_native_layer_norm_9)
        /*0008*/ 	.word	0x00000010


	//----- nvinfo : EIATTR_MIN_STACK_SIZE
	.align		4
.L_1:
        /*000c*/ 	.byte	0x04, 0x12
        /*000e*/ 	.short	(.L_3 - .L_2)
	.align		4
.L_2:
        /*0010*/ 	.word	index@(triton_poi_fused_add_native_layer_norm_9)
        /*0014*/ 	.word	0x00000000


	//----- nvinfo : EIATTR_FRAME_SIZE
	.align		4
.L_3:
        /*0018*/ 	.byte	0x04, 0x11
        /*001a*/ 	.short	(.L_5 - .L_4)
	.align		4
.L_4:
        /*001c*/ 	.word	index@(triton_poi_fused_add_native_layer_norm_9)
        /*0020*/ 	.word	0x00000000


	//----- nvinfo : EIATTR_MIN_STACK_SIZE
	.align		4
.L_5:
        /*0024*/ 	.byte	0x04, 0x12
        /*0026*/ 	.short	(.L_7 - .L_6)
	.align		4
.L_6:
        /*0028*/ 	.word	index@(triton_poi_fused_add_native_layer_norm_9)
        /*002c*/ 	.word	0x00000000
.L_7:


//--------------------- .nv.info.triton_poi_fused_add_native_layer_norm_9 --------------------------
	.section	.nv.info.triton_poi_fused_add_native_layer_norm_9,"",@"SHT_CUDA_INFO"
	.sectionflags	@""
	.align	4


	//----- nvinfo : EIATTR_CUDA_API_VERSION
	.align		4
        /*0000*/ 	.byte	0x04, 0x37
        /*0002*/ 	.short	(.L_9 - .L_8)
.L_8:
        /*0004*/ 	.word	0x0000007c


	//----- nvinfo : EIATTR_KPARAM_INFO
	.align		4
.L_9:
        /*0008*/ 	.byte	0x04, 0x17
        /*000a*/ 	.short	(.L_11 - .L_10)
.L_10:
        /*000c*/ 	.word	0x00000000
        /*0010*/ 	.short	0x0004
        /*0012*/ 	.short	0x001c
        /*0014*/ 	.byte	0x00, 0xf0, 0x11, 0x00


	//----- nvinfo : EIATTR_KPARAM_INFO
	.align		4
.L_11:
        /*0018*/ 	.byte	0x04, 0x17
        /*001a*/ 	.short	(.L_13 - .L_12)
.L_12:
        /*001c*/ 	.word	0x00000000
        /*0020*/ 	.short	0x0003
        /*0022*/ 	.short	0x0018
        /*0024*/ 	.byte	0x00, 0xf0, 0x11, 0x00


	//----- nvinfo : EIATTR_KPARAM_INFO
	.align		4
.L_13:
        /*0028*/ 	.byte	0x04, 0x17
        /*002a*/ 	.short	(.L_15 - .L_14)
.L_14:
        /*002c*/ 	.word	0x00000000
        /*0030*/ 	.short	0x0002
        /*0032*/ 	.short	0x0010
        /*0034*/ 	.byte	0x00, 0xf4, 0x21, 0x00


	//----- nvinfo : EIATTR_KPARAM_INFO
	.align		4
.L_15:
        /*0038*/ 	.byte	0x04, 0x17
        /*003a*/ 	.short	(.L_17 - .L_16)
.L_16:
        /*003c*/ 	.word	0x00000000
        /*0040*/ 	.short	0x0001
        /*0042*/ 	.short	0x0008
        /*0044*/ 	.byte	0x00, 0xf4, 0x21, 0x00


	//----- nvinfo : EIATTR_KPARAM_INFO
	.align		4
.L_17:
        /*0048*/ 	.byte	0x04, 0x17
        /*004a*/ 	.short	(.L_19 - .L_18)
.L_18:
        /*004c*/ 	.word	0x00000000
        /*0050*/ 	.short	0x0000
        /*0052*/ 	.short	0x0000
        /*0054*/ 	.byte	0x00, 0xf4, 0x21, 0x00


	//----- nvinfo : EIATTR_SPARSE_MMA_MASK
	.align		4
.L_19:
        /*0058*/ 	.byte	0x03, 0x50
        /*005a*/ 	.short	0x0000


	//----- nvinfo : EIATTR_MAXREG_COUNT
	.align		4
        /*005c*/ 	.byte	0x03, 0x1b
        /*005e*/ 	.short	0x00ff


	//----- nvinfo : EIATTR_EXIT_INSTR_OFFSETS
	.align		4
        /*0060*/ 	.byte	0x04, 0x1c
        /*0062*/ 	.short	(.L_21 - .L_20)


	//   ....[0]....
.L_20:
        /*0064*/ 	.word	0x000001e0


	//   ....[1]....
        /*0068*/ 	.word	0x00000200


	//----- nvinfo : EIATTR_REQNTID
	.align		4
.L_21:
        /*006c*/ 	.byte	0x04, 0x10
        /*006e*/ 	.short	(.L_23 - .L_22)
.L_22:
        /*0070*/ 	.word	0x00000020
        /*0074*/ 	.word	0x00000001
        /*0078*/ 	.word	0x00000001


	//----- nvinfo : EIATTR_CBANK_PARAM_SIZE
	.align		4
.L_23:
        /*007c*/ 	.byte	0x03, 0x19
        /*007e*/ 	.short	0x0020


	//----- nvinfo : EIATTR_PARAM_CBANK
	.align		4
        /*0080*/ 	.byte	0x04, 0x0a
        /*0082*/ 	.short	(.L_25 - .L_24)
	.align		4
.L_24:
        /*0084*/ 	.word	index@(.nv.constant0.triton_poi_fused_add_native_layer_norm_9)
        /*0088*/ 	.short	0x0210
        /*008a*/ 	.short	0x0020


	//----- nvinfo : EIATTR_SW_WAR
	.align		4
.L_25:
        /*008c*/ 	.byte	0x04, 0x36
        /*008e*/ 	.short	(.L_27 - .L_26)
.L_26:
        /*0090*/ 	.word	0x00000008
.L_27:


//--------------------- .nv.callgraph             --------------------------
	.section	.nv.callgraph,"",@"SHT_CUDA_CALLGRAPH"
	.align	4
	.sectionentsize	8
	.align		4
        /*0000*/ 	.word	0x00000000
	.align		4
        /*0004*/ 	.word	0xffffffff
	.align		4
        /*0008*/ 	.word	0x00000000
	.align		4
        /*000c*/ 	.word	0xfffffffe
	.align		4
        /*0010*/ 	.word	0x00000000
	.align		4
        /*0014*/ 	.word	0xfffffffd
	.align		4
        /*0018*/ 	.word	0x00000000
	.align		4
        /*001c*/ 	.word	0xfffffffc


//--------------------- .text.triton_poi_fused_add_native_layer_norm_9 --------------------------
	.section	.text.triton_poi_fused_add_native_layer_norm_9,"ax",@progbits
	.align	128
        .global         triton_poi_fused_add_native_layer_norm_9
        .type           triton_poi_fused_add_native_layer_norm_9,@function
        .size           triton_poi_fused_add_native_layer_norm_9,(.L_x_1 - triton_poi_fused_add_native_layer_norm_9)
        .other          triton_poi_fused_add_native_layer_norm_9,@"STO_CUDA_ENTRY STV_DEFAULT"
triton_poi_fused_add_native_layer_norm_9:
.text.triton_poi_fused_add_native_layer_norm_9:
[----:B------:R-:W0:Y:S01]  /*0000*/  LDC R1, c[0x0][0x28] ;  /* 0x00000a00ff017b82 */ /* 0x000e220000000800 */
[----:B------:R-:W1:Y:S07]  /*0010*/  S2R R10, SR_TID.X ;  /* 0x00000000000a7919 */ /* 0x000e6e0000002100 */
[----:B------:R-:W2:Y:S01]  /*0020*/  S2UR UR4, SR_CTAID.Y ;  /* 0x00000000000479c3 */ /* 0x000ea20000002600 */
[----:B------:R-:W3:Y:S07]  /*0030*/  S2R R9, SR_CTAID.X ;  /* 0x0000000000097919 */ /* 0x000eee0000002500 */
[----:B------:R-:W4:Y:S08]  /*0040*/  LDC.64 R6, c[0x0][0x220] ;  /* 0x00008800ff067b82 */ /* 0x000f300000000a00 */
[----:B------:R-:W5:Y:S08]  /*0050*/  LDC.64 R4, c[0x0][0x210] ;  /* 0x00008400ff047b82 */ /* 0x000f700000000a00 */
[----:B------:R-:W5:Y:S01]  /*0060*/  LDC.64 R2, c[0x0][0x218] ;  /* 0x00008600ff027b82 */ /* 0x000f620000000a00 */
[----:B--2---:R-:W-:Y:S01]  /*0070*/  USHF.L.U32 UR4, UR4, 0x2, URZ ;  /* 0x0000000204047899 */ /* 0x004fe2000800063f */
[----:B-1----:R-:W-:-:S02]  /*0080*/  LOP3.LUT R0, R10, 0x3, RZ, 0xc0, !PT ;  /* 0x000000030a007812 */ /* 0x002fc400078ec0ff */
[----:B------:R-:W-:-:S03]  /*0090*/  SHF.R.U32.HI R8, RZ, 0x2, R10 ;  /* 0x00000002ff087819 */ /* 0x000fc6000001160a */
[----:B---3--:R-:W-:Y:S01]  /*00a0*/  IMAD R9, R9, 0x4, R0 ;  /* 0x0000000409097824 */ /* 0x008fe200078e0200 */
[----:B------:R-:W-:-:S03]  /*00b0*/  SGXT.U32 R0, R8, 0x2 ;  /* 0x000000020800781a */ /* 0x000fc60000000000 */
[C---:B----4-:R-:W-:Y:S01]  /*00c0*/  IMAD.WIDE R6, R9.reuse, 0x4, R6 ;  /* 0x0000000409067825 */ /* 0x050fe200078e0206 */
[----:B------:R-:W-:Y:S02]  /*00d0*/  ISETP.GE.AND P1, PT, R9, 0x4, PT ;  /* 0x000000040900780c */ /* 0x000fe40003f26270 */
[----:B------:R-:W-:Y:S01]  /*00e0*/  LOP3.LUT R0, R0, UR4, RZ, 0xfc, !PT ;  /* 0x0000000400007c12 */ /* 0x000fe2000f8efcff */
[----:B------:R-:W-:-:S03]  /*00f0*/  ULDC.64 UR4, c[0x0][0x208] ;  /* 0x0000820000047ab9 */ /* 0x000fc60000000a00 */
[C---:B------:R-:W-:Y:S01]  /*0100*/  ISETP.LT.AND P0, PT, R0.reuse, 0x4, !P1 ;  /* 0x000000040000780c */ /* 0x040fe20004f01270 */
[----:B------:R-:W-:Y:S02]  /*0110*/  IMAD R13, R0, 0x4, R9 ;  /* 0x00000004000d7824 */ /* 0x000fe400078e0209 */
[----:B------:R-:W-:Y:S01]  /*0120*/  IMAD R11, R9, 0x4, R0 ;  /* 0x00000004090b7824 */ /* 0x000fe200078e0200 */
[----:B------:R-:W-:Y:S01]  /*0130*/  CS2R R8, SRZ ;  /* 0x0000000000087805 */ /* 0x000fe2000001ff00 */
[----:B-----5:R-:W-:-:S04]  /*0140*/  IMAD.WIDE R4, R13, 0x4, R4 ;  /* 0x000000040d047825 */ /* 0x020fc800078e0204 */
[----:B------:R-:W-:Y:S01]  /*0150*/  IMAD.MOV.U32 R0, RZ, RZ, RZ ;  /* 0x000000ffff007224 */ /* 0x000fe200078e00ff */
[----:B------:R-:W2:Y:S01]  /*0160*/  @!P1 LDG.E.EL R9, desc[UR4][R6.64] ;  /* 0x0000000406099981 */ /* 0x000ea2000c2e1900 */
[----:B0-----:R-:W-:-:S03]  /*0170*/  IMAD.WIDE R2, R11, 0x4, R2 ;  /* 0x000000040b027825 */ /* 0x001fc600078e0202 */
[----:B------:R-:W2:Y:S04]  /*0180*/  @P0 LDG.E R8, desc[UR4][R4.64] ;  /* 0x0000000404080981 */ /* 0x000ea8000c1e1900 */
[----:B------:R-:W3:Y:S01]  /*0190*/  @P0 LDG.E R0, desc[UR4][R2.64] ;  /* 0x0000000402000981 */ /* 0x000ee2000c1e1900 */
[----:B------:R-:W-:-:S04]  /*01a0*/  LOP3.LUT P1, RZ, R10, 0x10, RZ, 0xc0, !PT ;  /* 0x000000100aff7812 */ /* 0x000fc8000782c0ff */
[----:B------:R-:W-:Y:S01]  /*01b0*/  PLOP3.LUT P0, PT, P1, P0, PT, 0x8, 0x0 ;  /* 0x000000000000781c */ /* 0x000fe20000f00170 */
[----:B--2---:R-:W-:-:S04]  /*01c0*/  FADD R9, R9, R8 ;  /* 0x0000000809097221 */ /* 0x004fc80000000000 */
[----:B---3--:R-:W-:-:S08]  /*01d0*/  FADD R9, R9, R0 ;  /* 0x0000000009097221 */ /* 0x008fd00000000000 */
[----:B------:R-:W-:Y:S05]  /*01e0*/  @!P0 EXIT ;  /* 0x000000000000894d */ /* 0x000fea0003800000 */
[----:B------:R-:W-:Y:S01]  /*01f0*/  STG.E desc[UR4][R4.64], R9 ;  /* 0x0000000904007986 */ /* 0x000fe2000c101904 */
[----:B------:R-:W-:Y:S05]  /*0200*/  EXIT ;  /* 0x000000000000794d */ /* 0x000fea0003800000 */
.L_x_0:
[----:B------:R-:W-:-:S00]  /*0210*/  BRA `(.L_x_0) ;  /* 0xfffffffc00fc7947 */ /* 0x000fc0000383ffff */
[----:B------:R-:W-:-:S00]  /*0220*/  NOP ;  /* 0x0000000000007918 */ /* 0x000fc00000000000 */
        /* <DEDUP_REMOVED lines=13> */
.L_x_1:


//--------------------- .nv.constant0.triton_poi_fused_add_native_layer_norm_9 --------------------------
	.section	.nv.constant0.triton_poi_fused_add_native_layer_norm_9,"a",@progbits
	.sectionflags	@""
	.align	4
.nv.constant0.triton_poi_fused_add_native_layer_norm_9:
	.zero		560
